	.headerflags	@"EF_CUDA_TEXMODE_UNIFIED EF_CUDA_64BIT_ADDRESS EF_CUDA_ACCELERATORS EF_CUDA_SM90 EF_CUDA_VIRTUAL_SM(EF_CUDA_SM90)"
	.elftype	@"ET_EXEC"


//--------------------- .nv.info                  --------------------------
	.section	.nv.info,"",@"SHT_CUDA_INFO"
	.align	4


	//----- nvinfo : EIATTR_REGCOUNT
	.align		4
        /*0000*/ 	.byte	0x04, 0x2f
        /*0002*/ 	.short	(.L_1 - .L_0)
	.align		4
.L_0:
        /*0004*/ 	.word	index@(triton_poi_fused_relu_threshold_backward_8)
        /*0008*/ 	.word	0x00000020


	//----- nvinfo : EIATTR_MIN_STACK_SIZE
	.align		4
.L_1:
        /*000c*/ 	.byte	0x04, 0x12
        /*000e*/ 	.short	(.L_3 - .L_2)
	.align		4
.L_2:
        /*0010*/ 	.word	index@(triton_poi_fused_relu_threshold_backward_8)
        /*0014*/ 	.word	0x00000000


	//----- nvinfo : EIATTR_FRAME_SIZE
	.align		4
.L_3:
        /*0018*/ 	.byte	0x04, 0x11
        /*001a*/ 	.short	(.L_5 - .L_4)
	.align		4
.L_4:
        /*001c*/ 	.word	index@(triton_poi_fused_relu_threshold_backward_8)
        /*0020*/ 	.word	0x00000000


	//----- nvinfo : EIATTR_MIN_STACK_SIZE
	.align		4
.L_5:
        /*0024*/ 	.byte	0x04, 0x12
        /*0026*/ 	.short	(.L_7 - .L_6)
	.align		4
.L_6:
        /*0028*/ 	.word	index@(triton_poi_fused_relu_threshold_backward_8)
        /*002c*/ 	.word	0x00000000
.L_7:


//--------------------- .nv.info.triton_poi_fused_relu_threshold_backward_8 --------------------------
	.section	.nv.info.triton_poi_fused_relu_threshold_backward_8,"",@"SHT_CUDA_INFO"
	.sectionflags	@""
	.align	4


	//----- nvinfo : EIATTR_CUDA_API_VERSION
	.align		4
        /*0000*/ 	.byte	0x04, 0x37
        /*0002*/ 	.short	(.L_9 - .L_8)
.L_8:
        /*0004*/ 	.word	0x0000007c


	//----- nvinfo : EIATTR_KPARAM_INFO
	.align		4
.L_9:
        /*0008*/ 	.byte	0x04, 0x17
        /*000a*/ 	.short	(.L_11 - .L_10)
.L_10:
        /*000c*/ 	.word	0x00000000
        /*0010*/ 	.short	0x0004
        /*0012*/ 	.short	0x001c
        /*0014*/ 	.byte	0x00, 0xf0, 0x11, 0x00


	//----- nvinfo : EIATTR_KPARAM_INFO
	.align		4
.L_11:
        /*0018*/ 	.byte	0x04, 0x17
        /*001a*/ 	.short	(.L_13 - .L_12)
.L_12:
        /*001c*/ 	.word	0x00000000
        /*0020*/ 	.short	0x0003
        /*0022*/ 	.short	0x0018
        /*0024*/ 	.byte	0x00, 0xf0, 0x11, 0x00


	//----- nvinfo : EIATTR_KPARAM_INFO
	.align		4
.L_13:
        /*0028*/ 	.byte	0x04, 0x17
        /*002a*/ 	.short	(.L_15 - .L_14)
.L_14:
        /*002c*/ 	.word	0x00000000
        /*0030*/ 	.short	0x0002
        /*0032*/ 	.short	0x0010
        /*0034*/ 	.byte	0x00, 0xf4, 0x21, 0x00


	//----- nvinfo : EIATTR_KPARAM_INFO
	.align		4
.L_15:
        /*0038*/ 	.byte	0x04, 0x17
        /*003a*/ 	.short	(.L_17 - .L_16)
.L_16:
        /*003c*/ 	.word	0x00000000
        /*0040*/ 	.short	0x0001
        /*0042*/ 	.short	0x0008
        /*0044*/ 	.byte	0x00, 0xf4, 0x21, 0x00


	//----- nvinfo : EIATTR_KPARAM_INFO
	.align		4
.L_17:
        /*0048*/ 	.byte	0x04, 0x17
        /*004a*/ 	.short	(.L_19 - .L_18)
.L_18:
        /*004c*/ 	.word	0x00000000
        /*0050*/ 	.short	0x0000
        /*0052*/ 	.short	0x0000
        /*0054*/ 	.byte	0x00, 0xf4, 0x21, 0x00


	//----- nvinfo : EIATTR_SPARSE_MMA_MASK
	.align		4
.L_19:
        /*0058*/ 	.byte	0x03, 0x50
        /*005a*/ 	.short	0x0000


	//----- nvinfo : EIATTR_MAXREG_COUNT
	.align		4
        /*005c*/ 	.byte	0x03, 0x1b
        /*005e*/ 	.short	0x00ff


	//----- nvinfo : EIATTR_EXIT_INSTR_OFFSETS
	.align		4
        /*0060*/ 	.byte	0x04, 0x1c
        /*0062*/ 	.short	(.L_21 - .L_20)


	//   ....[0]....
.L_20:
        /*0064*/ 	.word	0x00000dc0


	//   ....[1]....
        /*0068*/ 	.word	0x00000de0


	//----- nvinfo : EIATTR_REQNTID
	.align		4
.L_21:
        /*006c*/ 	.byte	0x04, 0x10
        /*006e*/ 	.short	(.L_23 - .L_22)
.L_22:
        /*0070*/ 	.word	0x00000100
        /*0074*/ 	.word	0x00000001
        /*0078*/ 	.word	0x00000001


	//----- nvinfo : EIATTR_CBANK_PARAM_SIZE
	.align		4
.L_23:
        /*007c*/ 	.byte	0x03, 0x19
        /*007e*/ 	.short	0x0020


	//----- nvinfo : EIATTR_PARAM_CBANK
	.align		4
        /*0080*/ 	.byte	0x04, 0x0a
        /*0082*/ 	.short	(.L_25 - .L_24)
	.align		4
.L_24:
        /*0084*/ 	.word	index@(.nv.constant0.triton_poi_fused_relu_threshold_backward_8)
        /*0088*/ 	.short	0x0210
        /*008a*/ 	.short	0x0020


	//----- nvinfo : EIATTR_SW_WAR
	.align		4
.L_25:
        /*008c*/ 	.byte	0x04, 0x36
        /*008e*/ 	.short	(.L_27 - .L_26)
.L_26:
        /*0090*/ 	.word	0x00000008
.L_27:


//--------------------- .nv.callgraph             --------------------------
	.section	.nv.callgraph,"",@"SHT_CUDA_CALLGRAPH"
	.align	4
	.sectionentsize	8
	.align		4
        /*0000*/ 	.word	0x00000000
	.align		4
        /*0004*/ 	.word	0xffffffff
	.align		4
        /*0008*/ 	.word	0x00000000
	.align		4
        /*000c*/ 	.word	0xfffffffe
	.align		4
        /*0010*/ 	.word	0x00000000
	.align		4
        /*0014*/ 	.word	0xfffffffd
	.align		4
        /*0018*/ 	.word	0x00000000
	.align		4
        /*001c*/ 	.word	0xfffffffc


//--------------------- .text.triton_poi_fused_relu_threshold_backward_8 --------------------------
	.section	.text.triton_poi_fused_relu_threshold_backward_8,"ax",@progbits
	.sectionflags	@"SHF_BARRIERS=1"
	.align	128
        .global         triton_poi_fused_relu_threshold_backward_8
        .type           triton_poi_fused_relu_threshold_backward_8,@function
        .size           triton_poi_fused_relu_threshold_backward_8,(.L_x_1 - triton_poi_fused_relu_threshold_backward_8)
        .other          triton_poi_fused_relu_threshold_backward_8,@"STO_CUDA_ENTRY STV_DEFAULT"
triton_poi_fused_relu_threshold_backward_8:
.text.triton_poi_fused_relu_threshold_backward_8:
[----:B------:R-:W0:Y:S08]  /*0000*/  LDC R1, c[0x0][0x28] ;  /* 0x00000a00ff017b82 */ /* 0x000e300000000800 */
[----:B------:R-:W1:Y:S01]  /*0010*/  S2UR UR6, SR_CTAID.Y ;  /* 0x00000000000679c3 */ /* 0x000e620000002600 */
[----:B------:R-:W2:Y:S01]  /*0020*/  S2R R20, SR_TID.X ;  /* 0x0000000000147919 */ /* 0x000ea20000002100 */
[----:B------:R-:W-:-:S02]  /*0030*/  CS2R R12, SRZ ;  /* 0x00000000000c7805 */ /* 0x000fc4000001ff00 */
[----:B------:R-:W-:Y:S01]  /*0040*/  CS2R R14, SRZ ;  /* 0x00000000000e7805 */ /* 0x000fe2000001ff00 */
[----:B------:R-:W-:Y:S01]  /*0050*/  ULDC.64 UR12, c[0x0][0x208] ;  /* 0x00008200000c7ab9 */ /* 0x000fe20000000a00 */
[----:B------:R-:W2:Y:S02]  /*0060*/  S2R R21, SR_CTAID.X ;  /* 0x0000000000157919 */ /* 0x000ea40000002500 */
[----:B------:R-:W3:Y:S01]  /*0070*/  LDC.64 R2, c[0x0][0x210] ;  /* 0x00008400ff027b82 */ /* 0x000ee20000000a00 */
[----:B-1----:R-:W-:-:S04]  /*0080*/  USHF.L.U32 UR6, UR6, 0x4, URZ ;  /* 0x0000000406067899 */ /* 0x002fc8000800063f */
[----:B------:R-:W-:Y:S02]  /*0090*/  UIMAD.WIDE UR4, UR6, 0x38e38e39, URZ ;  /* 0x38e38e39060478a5 */ /* 0x000fe4000f8e023f */
[----:B------:R-:W-:Y:S02]  /*00a0*/  UISETP.GE.AND UP0, UPT, UR6, 0x1200, UPT ;  /* 0x000012000600788c */ /* 0x000fe4000bf06270 */
[----:B------:R-:W-:Y:S02]  /*00b0*/  USHF.R.U32.HI UR4, URZ, 0x1f, UR5 ;  /* 0x0000001f3f047899 */ /* 0x000fe40008011605 */
[----:B------:R-:W-:Y:S02]  /*00c0*/  UIADD3 UR7, UR6, 0x4, URZ ;  /* 0x0000000406077890 */ /* 0x000fe4000fffe03f */
[----:B------:R-:W-:Y:S01]  /*00d0*/  ULEA.HI.SX32 UR4, UR5, UR4, 0x18 ;  /* 0x0000000405047291 */ /* 0x000fe2000f8fc23f */
[----:B--2---:R-:W-:Y:S02]  /*00e0*/  PRMT R0, R20, 0x6540, R21 ;  /* 0x0000654014007816 */ /* 0x004fe40000000015 */
[----:B------:R-:W-:Y:S01]  /*00f0*/  PLOP3.LUT P0, PT, PT, PT, UP0, 0x80, 0x0 ;  /* 0x000000000000781c */ /* 0x000fe20003f0f008 */
[----:B------:R-:W-:-:S02]  /*0100*/  UIMAD UR8, UR4, -0x480, UR6 ;  /* 0xfffffb80040878a4 */ /* 0x000fc4000f8e0206 */
[----:B------:R-:W-:Y:S01]  /*0110*/  IMAD.U32 R5, RZ, RZ, UR4 ;  /* 0x00000004ff057e24 */ /* 0x000fe2000f8e00ff */
[----:B------:R-:W-:-:S03]  /*0120*/  UIMAD.WIDE UR4, UR7, 0x38e38e39, URZ ;  /* 0x38e38e39070478a5 */ /* 0x000fc6000f8e023f */
[----:B------:R-:W-:Y:S01]  /*0130*/  IMAD R0, R5, 0x1000, R0 ;  /* 0x0000100005007824 */ /* 0x000fe200078e0200 */
[----:B------:R-:W-:-:S03]  /*0140*/  USHF.R.U32.HI UR4, URZ, 0x1f, UR5 ;  /* 0x0000001f3f047899 */ /* 0x000fc60008011605 */
[----:B------:R-:W-:Y:S01]  /*0150*/  IMAD R10, R0, 0x480, RZ ;  /* 0x00000480000a7824 */ /* 0x000fe200078e02ff */
[----:B------:R-:W-:-:S03]  /*0160*/  ULEA.HI.SX32 UR9, UR5, UR4, 0x18 ;  /* 0x0000000405097291 */ /* 0x000fc6000f8fc23f */
[----:B------:R-:W-:Y:S01]  /*0170*/  VIADD R0, R10, UR8 ;  /* 0x000000080a007c36 */ /* 0x000fe20008000000 */
[----:B------:R-:W-:-:S03]  /*0180*/  UIADD3 UR8, UR6, 0x8, URZ ;  /* 0x0000000806087890 */ /* 0x000fc6000fffe03f */
[--C-:B---3--:R-:W-:Y:S01]  /*0190*/  IMAD.WIDE R4, R0, 0x4, R2.reuse ;  /* 0x0000000400047825 */ /* 0x108fe200078e0202 */
[----:B------:R-:W-:Y:S02]  /*01a0*/  UIMAD.WIDE UR4, UR8, 0x38e38e39, URZ ;  /* 0x38e38e39080478a5 */ /* 0x000fe4000f8e023f */
[----:B------:R-:W-:Y:S02]  /*01b0*/  UIMAD UR9, UR9, -0x480, UR7 ;  /* 0xfffffb80090978a4 */ /* 0x000fe4000f8e0207 */
[----:B------:R1:W2:Y:S01]  /*01c0*/  @!P0 LDG.E.EL.128 R12, desc[UR12][R4.64] ;  /* 0x0000000c040c8981 */ /* 0x0002a2000c2e1d00 */
[----:B------:R-:W-:Y:S01]  /*01d0*/  UIADD3 UR7, UR6, 0xc, URZ ;  /* 0x0000000c06077890 */ /* 0x000fe2000fffe03f */
[----:B------:R-:W-:Y:S01]  /*01e0*/  PLOP3.LUT P0, PT, PT, PT, UP0, 0x80, 0x0 ;  /* 0x000000000000781c */ /* 0x000fe20003f0f008 */
[----:B------:R-:W-:Y:S01]  /*01f0*/  UMOV UR10, UR5 ;  /* 0x00000005000a7c82 */ /* 0x000fe20008000000 */
[----:B------:R-:W-:Y:S01]  /*0200*/  VIADD R9, R10, UR9 ;  /* 0x000000090a097c36 */ /* 0x000fe20008000000 */
[----:B------:R-:W-:Y:S01]  /*0210*/  USHF.R.U32.HI UR11, URZ, 0x1f, UR10 ;  /* 0x0000001f3f0b7899 */ /* 0x000fe2000801160a */
[----:B------:R-:W-:Y:S01]  /*0220*/  CS2R R16, SRZ ;  /* 0x0000000000107805 */ /* 0x000fe2000001ff00 */
[----:B------:R-:W-:Y:S01]  /*0230*/  UIMAD.WIDE UR4, UR7, 0x38e38e39, URZ ;  /* 0x38e38e39070478a5 */ /* 0x000fe2000f8e023f */
[----:B------:R-:W-:Y:S01]  /*0240*/  CS2R R18, SRZ ;  /* 0x0000000000127805 */ /* 0x000fe2000001ff00 */
[----:B------:R-:W-:Y:S01]  /*0250*/  ULEA.HI.SX32 UR11, UR10, UR11, 0x18 ;  /* 0x0000000b0a0b7291 */ /* 0x000fe2000f8fc23f */
[----:B------:R-:W-:Y:S01]  /*0260*/  IMAD.WIDE R8, R9, 0x4, R2 ;  /* 0x0000000409087825 */ /* 0x000fe200078e0202 */
[----:B------:R-:W-:-:S02]  /*0270*/  USHF.R.U32.HI UR4, URZ, 0x1f, UR5 ;  /* 0x0000001f3f047899 */ /* 0x000fc40008011605 */
[----:B------:R-:W-:Y:S02]  /*0280*/  UIMAD UR11, UR11, -0x480, UR8 ;  /* 0xfffffb800b0b78a4 */ /* 0x000fe4000f8e0208 */
[----:B------:R-:W-:Y:S01]  /*0290*/  ULEA.HI.SX32 UR4, UR5, UR4, 0x18 ;  /* 0x0000000405047291 */ /* 0x000fe2000f8fc23f */
[----:B------:R3:W4:Y:S01]  /*02a0*/  @!P0 LDG.E.EL.128 R16, desc[UR12][R8.64] ;  /* 0x0000000c08108981 */ /* 0x000722000c2e1d00 */
[----:B------:R-:W-:Y:S02]  /*02b0*/  PLOP3.LUT P0, PT, PT, PT, UP0, 0x80, 0x0 ;  /* 0x000000000000781c */ /* 0x000fe40003f0f008 */
[----:B-1----:R-:W-:Y:S01]  /*02c0*/  CS2R R4, SRZ ;  /* 0x0000000000047805 */ /* 0x002fe2000001ff00 */
[----:B------:R-:W-:Y:S01]  /*02d0*/  UIMAD UR4, UR4, -0x480, UR7 ;  /* 0xfffffb80040478a4 */ /* 0x000fe2000f8e0207 */
[----:B------:R-:W-:Y:S01]  /*02e0*/  VIADD R23, R10, UR11 ;  /* 0x0000000b0a177c36 */ /* 0x000fe20008000000 */
[----:B------:R-:W-:Y:S02]  /*02f0*/  PLOP3.LUT P1, PT, PT, PT, UP0, 0x80, 0x0 ;  /* 0x000000000000781c */ /* 0x000fe40003f2f008 */
[----:B------:R-:W-:Y:S01]  /*0300*/  CS2R R6, SRZ ;  /* 0x0000000000067805 */ /* 0x000fe2000001ff00 */
[----:B------:R-:W-:-:S04]  /*0310*/  IMAD.WIDE R22, R23, 0x4, R2 ;  /* 0x0000000417167825 */ /* 0x000fc800078e0202 */
[----:B------:R-:W-:Y:S01]  /*0320*/  VIADD R11, R10, UR4 ;  /* 0x000000040a0b7c36 */ /* 0x000fe20008000000 */
[----:B---3--:R-:W-:Y:S01]  /*0330*/  CS2R R8, SRZ ;  /* 0x0000000000087805 */ /* 0x008fe2000001ff00 */
[----:B------:R-:W3:Y:S02]  /*0340*/  @!P0 LDG.E.EL.128 R4, desc[UR12][R22.64] ;  /* 0x0000000c16048981 */ /* 0x000ee4000c2e1d00 */
[----:B------:R-:W-:Y:S01]  /*0350*/  IMAD.WIDE R2, R11, 0x4, R2 ;  /* 0x000000040b027825 */ /* 0x000fe200078e0202 */
[----:B------:R-:W-:-:S06]  /*0360*/  CS2R R10, SRZ ;  /* 0x00000000000a7805 */ /* 0x000fcc000001ff00 */
[----:B------:R1:W5:Y:S01]  /*0370*/  @!P1 LDG.E.EL.128 R8, desc[UR12][R2.64] ;  /* 0x0000000c02089981 */ /* 0x000362000c2e1d00 */
[----:B------:R-:W1:Y:S01]  /*0380*/  S2UR UR5, SR_CgaCtaId ;  /* 0x00000000000579c3 */ /* 0x000e620000008800 */
[----:B------:R-:W-:Y:S01]  /*0390*/  UMOV UR4, 0x400 ;  /* 0x0000040000047882 */ /* 0x000fe20000000000 */
[----:B------:R-:W-:-:S05]  /*03a0*/  IMAD.SHL.U32 R25, R20, 0x4, RZ ;  /* 0x0000000414197824 */ /* 0x000fca00078e00ff */
[C---:B------:R-:W-:Y:S02]  /*03b0*/  LOP3.LUT R24, R25.reuse, 0x3fc, RZ, 0xc0, !PT ;  /* 0x000003fc19187812 */ /* 0x040fe400078ec0ff */
[----:B-1----:R-:W-:Y:S02]  /*03c0*/  SHF.R.U32.HI R3, RZ, 0x4, R20 ;  /* 0x00000004ff037819 */ /* 0x002fe40000011614 */
[----:B------:R-:W-:Y:S02]  /*03d0*/  LOP3.LUT R26, R25, 0xfc, RZ, 0xc0, !PT ;  /* 0x000000fc191a7812 */ /* 0x000fe400078ec0ff */
[----:B------:R-:W-:Y:S02]  /*03e0*/  LOP3.LUT R25, R24, 0x800, RZ, 0xfc, !PT ;  /* 0x0000080018197812 */ /* 0x000fe400078efcff */
[----:B------:R-:W-:Y:S02]  /*03f0*/  PRMT R21, R26, 0x6540, R21 ;  /* 0x000065401a157816 */ /* 0x000fe40000000015 */
[----:B------:R-:W-:Y:S01]  /*0400*/  SHF.R.U32.HI R25, RZ, 0x6, R25 ;  /* 0x00000006ff197819 */ /* 0x000fe20000011619 */
[----:B0-----:R-:W-:Y:S01]  /*0410*/  UPRMT UR4, UR5, 0x654, UR4 ;  /* 0x0000065405047896 */ /* 0x001fe20008000004 */
[----:B--2---:R-:W-:-:S02]  /*0420*/  FSETP.GEU.AND P0, PT, R12, RZ, PT ;  /* 0x000000ff0c00720b */ /* 0x004fc40003f0e000 */
[----:B------:R-:W-:Y:S02]  /*0430*/  FSETP.GEU.AND P1, PT, R13, RZ, PT ;  /* 0x000000ff0d00720b */ /* 0x000fe40003f2e000 */
[----:B------:R-:W-:Y:S02]  /*0440*/  FSETP.GEU.AND P2, PT, R14, RZ, PT ;  /* 0x000000ff0e00720b */ /* 0x000fe40003f4e000 */
[----:B------:R-:W-:Y:S02]  /*0450*/  FSETP.GEU.AND P3, PT, R15, RZ, PT ;  /* 0x000000ff0f00720b */ /* 0x000fe40003f6e000 */
[----:B------:R-:W-:Y:S02]  /*0460*/  FSEL R22, R12, RZ, P0 ;  /* 0x000000ff0c167208 */ /* 0x000fe40000000000 */
[----:B------:R-:W-:Y:S02]  /*0470*/  FSEL R13, R13, RZ, P1 ;  /* 0x000000ff0d0d7208 */ /* 0x000fe40000800000 */
[----:B------:R-:W-:-:S02]  /*0480*/  FSEL R12, R14, RZ, P2 ;  /* 0x000000ff0e0c7208 */ /* 0x000fc40001000000 */
[----:B------:R-:W-:Y:S02]  /*0490*/  FSEL R15, R15, RZ, P3 ;  /* 0x000000ff0f0f7208 */ /* 0x000fe40001800000 */
[----:B----4-:R-:W-:Y:S02]  /*04a0*/  FSETP.GEU.AND P0, PT, R16, RZ, PT ;  /* 0x000000ff1000720b */ /* 0x010fe40003f0e000 */
[----:B------:R-:W-:Y:S02]  /*04b0*/  FSETP.GEU.AND P1, PT, R17, RZ, PT ;  /* 0x000000ff1100720b */ /* 0x000fe40003f2e000 */
[----:B------:R-:W-:Y:S02]  /*04c0*/  FSETP.GEU.AND P2, PT, R18, RZ, PT ;  /* 0x000000ff1200720b */ /* 0x000fe40003f4e000 */
[----:B------:R-:W-:Y:S02]  /*04d0*/  FSETP.GEU.AND P3, PT, R19, RZ, PT ;  /* 0x000000ff1300720b */ /* 0x000fe40003f6e000 */
[----:B------:R-:W-:-:S02]  /*04e0*/  FSEL R16, R16, RZ, P0 ;  /* 0x000000ff10107208 */ /* 0x000fc40000000000 */
[----:B------:R-:W-:Y:S02]  /*04f0*/  FSEL R2, R17, RZ, P1 ;  /* 0x000000ff11027208 */ /* 0x000fe40000800000 */
[----:B------:R-:W-:Y:S02]  /*0500*/  FSEL R14, R18, RZ, P2 ;  /* 0x000000ff120e7208 */ /* 0x000fe40001000000 */
[----:B------:R-:W-:Y:S02]  /*0510*/  FSEL R23, R19, RZ, P3 ;  /* 0x000000ff13177208 */ /* 0x000fe40001800000 */
[----:B---3--:R-:W-:Y:S02]  /*0520*/  FSETP.GEU.AND P0, PT, R4, RZ, PT ;  /* 0x000000ff0400720b */ /* 0x008fe40003f0e000 */
[----:B------:R-:W-:Y:S02]  /*0530*/  FSETP.GEU.AND P1, PT, R5, RZ, PT ;  /* 0x000000ff0500720b */ /* 0x000fe40003f2e000 */
[----:B------:R-:W-:-:S02]  /*0540*/  FSETP.GEU.AND P2, PT, R6, RZ, PT ;  /* 0x000000ff0600720b */ /* 0x000fc40003f4e000 */
[----:B------:R-:W-:Y:S02]  /*0550*/  FSETP.GEU.AND P3, PT, R7, RZ, PT ;  /* 0x000000ff0700720b */ /* 0x000fe40003f6e000 */
[----:B------:R-:W-:Y:S02]  /*0560*/  LOP3.LUT R18, R3, 0xc, RZ, 0xc0, !PT ;  /* 0x0000000c03127812 */ /* 0x000fe400078ec0ff */
[----:B------:R-:W-:Y:S02]  /*0570*/  FSEL R3, R4, RZ, P0 ;  /* 0x000000ff04037208 */ /* 0x000fe40000000000 */
[----:B------:R-:W-:Y:S01]  /*0580*/  LOP3.LUT R17, R20, 0xff, RZ, 0xc0, !PT ;  /* 0x000000ff14117812 */ /* 0x000fe200078ec0ff */
[----:B------:R-:W-:Y:S01]  /*0590*/  VIADD R27, R18, UR4 ;  /* 0x00000004121b7c36 */ /* 0x000fe20008000000 */
[----:B------:R-:W-:Y:S02]  /*05a0*/  FSEL R4, R5, RZ, P1 ;  /* 0x000000ff05047208 */ /* 0x000fe40000800000 */
[----:B------:R-:W-:Y:S01]  /*05b0*/  FSEL R6, R6, RZ, P2 ;  /* 0x000000ff06067208 */ /* 0x000fe20001000000 */
[----:B------:R-:W-:Y:S01]  /*05c0*/  IMAD R29, R24, 0x4, R27 ;  /* 0x00000004181d7824 */ /* 0x000fe200078e021b */
[----:B------:R-:W-:Y:S01]  /*05d0*/  FSEL R7, R7, RZ, P3 ;  /* 0x000000ff07077208 */ /* 0x000fe20001800000 */
[----:B------:R-:W0:Y:S01]  /*05e0*/  LDC.64 R26, c[0x0][0x218] ;  /* 0x00008600ff1a7b82 */ /* 0x000e220000000a00 */
[----:B-----5:R-:W-:-:S02]  /*05f0*/  FSETP.GEU.AND P0, PT, R8, RZ, PT ;  /* 0x000000ff0800720b */ /* 0x020fc40003f0e000 */
[----:B------:R-:W-:Y:S02]  /*0600*/  FSETP.GEU.AND P1, PT, R9, RZ, PT ;  /* 0x000000ff0900720b */ /* 0x000fe40003f2e000 */
[----:B------:R-:W-:Y:S02]  /*0610*/  FSETP.GEU.AND P2, PT, R10, RZ, PT ;  /* 0x000000ff0a00720b */ /* 0x000fe40003f4e000 */
[----:B------:R-:W-:Y:S02]  /*0620*/  FSETP.GEU.AND P3, PT, R11, RZ, PT ;  /* 0x000000ff0b00720b */ /* 0x000fe40003f6e000 */
[----:B------:R-:W-:Y:S02]  /*0630*/  LEA R28, R17, UR4, 0x2 ;  /* 0x00000004111c7c11 */ /* 0x000fe4000f8e10ff */
[----:B------:R-:W-:Y:S02]  /*0640*/  FSEL R5, R8, RZ, P0 ;  /* 0x000000ff08057208 */ /* 0x000fe40000000000 */
[----:B------:R-:W-:Y:S01]  /*0650*/  FSEL R17, R9, RZ, P1 ;  /* 0x000000ff09117208 */ /* 0x000fe20000800000 */
[----:B------:R-:W-:Y:S01]  /*0660*/  STS [R28], R22 ;  /* 0x000000161c007388 */ /* 0x000fe20000000800 */
[----:B------:R-:W-:-:S02]  /*0670*/  FSEL R18, R10, RZ, P2 ;  /* 0x000000ff0a127208 */ /* 0x000fc40001000000 */
[----:B------:R-:W-:Y:S01]  /*0680*/  FSEL R19, R11, RZ, P3 ;  /* 0x000000ff0b137208 */ /* 0x000fe20001800000 */
[----:B------:R1:W-:Y:S01]  /*0690*/  STS [R28+0x404], R13 ;  /* 0x0004040d1c007388 */ /* 0x0003e20000000800 */
[----:B------:R-:W-:Y:S02]  /*06a0*/  SHF.R.U32.HI R20, RZ, 0x6, R20 ;  /* 0x00000006ff147819 */ /* 0x000fe40000011614 */
[----:B------:R-:W-:Y:S01]  /*06b0*/  FSETP.GTU.AND P6, PT, R13, RZ, PT ;  /* 0x000000ff0d00720b */ /* 0x000fe20003fcc000 */
[----:B------:R2:W-:Y:S01]  /*06c0*/  STS [R28+0x808], R12 ;  /* 0x0008080c1c007388 */ /* 0x0005e20000000800 */
[----:B------:R-:W-:Y:S02]  /*06d0*/  SGXT.U32 R20, R20, 0x2 ;  /* 0x000000021414781a */ /* 0x000fe40000000000 */
[----:B------:R-:W-:Y:S01]  /*06e0*/  FSETP.GTU.AND P5, PT, R22, RZ, PT ;  /* 0x000000ff1600720b */ /* 0x000fe20003fac000 */
[----:B------:R3:W-:Y:S01]  /*06f0*/  STS [R28+0xc0c], R15 ;  /* 0x000c0c0f1c007388 */ /* 0x0007e20000000800 */
[----:B------:R-:W-:-:S02]  /*0700*/  LOP3.LUT R20, R20, UR6, RZ, 0xfc, !PT ;  /* 0x0000000614147c12 */ /* 0x000fc4000f8efcff */
[----:B-1----:R-:W-:Y:S01]  /*0710*/  LOP3.LUT R13, R24, 0x400, RZ, 0xfc, !PT ;  /* 0x00000400180d7812 */ /* 0x002fe200078efcff */
[----:B------:R1:W-:Y:S01]  /*0720*/  STS [R28+0x1010], R16 ;  /* 0x001010101c007388 */ /* 0x0003e20000000800 */
[----:B------:R-:W-:Y:S02]  /*0730*/  ISETP.GE.AND P0, PT, R20, 0x1200, PT ;  /* 0x000012001400780c */ /* 0x000fe40003f06270 */
[----:B------:R-:W-:Y:S01]  /*0740*/  SHF.R.U32.HI R13, RZ, 0x6, R13 ;  /* 0x00000006ff0d7819 */ /* 0x000fe2000001160d */
[----:B------:R-:W-:Y:S01]  /*0750*/  STS [R28+0x1414], R2 ;  /* 0x001414021c007388 */ /* 0x000fe20000000800 */
[----:B------:R-:W-:Y:S02]  /*0760*/  FSETP.GTU.AND P4, PT, R12, RZ, PT ;  /* 0x000000ff0c00720b */ /* 0x000fe40003f8c000 */
[----:B------:R-:W-:Y:S01]  /*0770*/  LOP3.LUT R13, R13, 0x1c, RZ, 0xc0, !PT ;  /* 0x0000001c0d0d7812 */ /* 0x000fe200078ec0ff */
[----:B------:R-:W-:Y:S01]  /*0780*/  STS [R28+0x1818], R14 ;  /* 0x0018180e1c007388 */ /* 0x000fe20000000800 */
[----:B--2---:R-:W-:-:S02]  /*0790*/  LOP3.LUT R12, R20, 0x4, RZ, 0xfc, !PT ;  /* 0x00000004140c7812 */ /* 0x004fc400078efcff */
[----:B------:R-:W-:Y:S01]  /*07a0*/  FSETP.GTU.AND P3, PT, R15, RZ, PT ;  /* 0x000000ff0f00720b */ /* 0x000fe20003f6c000 */
[----:B------:R-:W-:Y:S01]  /*07b0*/  STS [R28+0x1c1c], R23 ;  /* 0x001c1c171c007388 */ /* 0x000fe20000000800 */
[----:B------:R-:W-:Y:S01]  /*07c0*/  VIADD R13, R13, UR4 ;  /* 0x000000040d0d7c36 */ /* 0x000fe20008000000 */
[----:B---3--:R-:W-:Y:S02]  /*07d0*/  LOP3.LUT R15, R25, 0x2c, RZ, 0xc0, !PT ;  /* 0x0000002c190f7812 */ /* 0x008fe400078ec0ff */
[----:B------:R-:W-:Y:S01]  /*07e0*/  STS [R28+0x2020], R3 ;  /* 0x002020031c007388 */ /* 0x000fe20000000800 */
[----:B------:R-:W-:Y:S01]  /*07f0*/  IMAD R22, R24, 0x4, R13 ;  /* 0x0000000418167824 */ /* 0x000fe200078e020d */
[----:B------:R-:W-:Y:S01]  /*0800*/  FSETP.GTU.AND P2, PT, R16, RZ, PT ;  /* 0x000000ff1000720b */ /* 0x000fe20003f4c000 */
[----:B------:R-:W-:Y:S01]  /*0810*/  IMAD R13, R12, 0x1000, R21 ;  /* 0x000010000c0d7824 */ /* 0x000fe200078e0215 */
[----:B------:R-:W-:Y:S01]  /*0820*/  STS [R28+0x2424], R4 ;  /* 0x002424041c007388 */ /* 0x000fe20000000800 */
[----:B------:R-:W-:Y:S01]  /*0830*/  VIADD R15, R15, UR4 ;  /* 0x000000040f0f7c36 */ /* 0x000fe20008000000 */
[----:B-1----:R-:W-:-:S02]  /*0840*/  SEL R16, RZ, 0x1, P3 ;  /* 0x00000001ff107807 */ /* 0x002fc40001800000 */
[----:B------:R-:W-:Y:S01]  /*0850*/  STS [R28+0x2828], R6 ;  /* 0x002828061c007388 */ /* 0x000fe20000000800 */
[----:B------:R-:W-:-:S03]  /*0860*/  FSETP.GTU.AND P3, PT, R14, RZ, PT ;  /* 0x000000ff0e00720b */ /* 0x000fc60003f6c000 */
[----:B------:R-:W-:Y:S04]  /*0870*/  STS [R28+0x2c2c], R7 ;  /* 0x002c2c071c007388 */ /* 0x000fe80000000800 */
[----:B------:R-:W-:Y:S04]  /*0880*/  STS [R28+0x3030], R5 ;  /* 0x003030051c007388 */ /* 0x000fe80000000800 */
[----:B------:R-:W-:Y:S04]  /*0890*/  STS [R28+0x3434], R17 ;  /* 0x003434111c007388 */ /* 0x000fe80000000800 */
[----:B------:R-:W-:Y:S04]  /*08a0*/  STS [R28+0x3838], R18 ;  /* 0x003838121c007388 */ /* 0x000fe80000000800 */
[----:B------:R-:W-:Y:S01]  /*08b0*/  STS [R28+0x3c3c], R19 ;  /* 0x003c3c131c007388 */ /* 0x000fe20000000800 */
[----:B------:R-:W-:Y:S06]  /*08c0*/  BAR.SYNC.DEFER_BLOCKING 0x0 ;  /* 0x0000000000007b1d */ /* 0x000fec0000010000 */
[----:B------:R-:W-:Y:S04]  /*08d0*/  LDS R8, [R29] ;  /* 0x000000001d087984 */ /* 0x000fe80000000800 */
[----:B------:R-:W-:Y:S04]  /*08e0*/  LDS R9, [R29+0x4] ;  /* 0x000004001d097984 */ /* 0x000fe80000000800 */
[----:B------:R-:W-:Y:S04]  /*08f0*/  LDS R10, [R29+0x8] ;  /* 0x000008001d0a7984 */ /* 0x000fe80000000800 */
[----:B------:R1:W2:Y:S02]  /*0900*/  LDS R11, [R29+0xc] ;  /* 0x00000c001d0b7984 */ /* 0x0002a40000000800 */
[----:B-1----:R-:W-:-:S04]  /*0910*/  IMAD R29, R20, 0x1000, R21 ;  /* 0x00001000141d7824 */ /* 0x002fc800078e0215 */
[----:B0-----:R-:W-:-:S05]  /*0920*/  IMAD.WIDE R28, R29, 0x4, R26 ;  /* 0x000000041d1c7825 */ /* 0x001fca00078e021a */
[----:B--2---:R0:W-:Y:S01]  /*0930*/  @!P0 STG.E.128 desc[UR12][R28.64], R8 ;  /* 0x000000081c008986 */ /* 0x0041e2000c101d0c */
[----:B------:R-:W-:Y:S01]  /*0940*/  ISETP.GE.AND P0, PT, R12, 0x1200, PT ;  /* 0x000012000c00780c */ /* 0x000fe20003f06270 */
[----:B------:R-:W-:Y:S02]  /*0950*/  IMAD.WIDE R12, R13, 0x4, R26 ;  /* 0x000000040d0c7825 */ /* 0x000fe400078e021a */
[----:B------:R-:W-:Y:S04]  /*0960*/  LDS R8, [R22+0x1000] ;  /* 0x0010000016087984 */ /* 0x000fe80000000800 */
[----:B------:R-:W-:Y:S04]  /*0970*/  LDS R9, [R22+0x1004] ;  /* 0x0010040016097984 */ /* 0x000fe80000000800 */
[----:B------:R-:W-:Y:S04]  /*0980*/  LDS R10, [R22+0x1008] ;  /* 0x00100800160a7984 */ /* 0x000fe80000000800 */
[----:B------:R1:W2:Y:S01]  /*0990*/  LDS R11, [R22+0x100c] ;  /* 0x00100c00160b7984 */ /* 0x0002a20000000800 */
[----:B0-----:R-:W-:-:S02]  /*09a0*/  LOP3.LUT R28, R24, 0xc00, RZ, 0xfc, !PT ;  /* 0x00000c00181c7812 */ /* 0x001fc400078efcff */
[----:B------:R-:W-:Y:S02]  /*09b0*/  SEL R29, RZ, 0x1, P4 ;  /* 0x00000001ff1d7807 */ /* 0x000fe40002000000 */
[----:B------:R-:W-:Y:S02]  /*09c0*/  SHF.R.U32.HI R28, RZ, 0x6, R28 ;  /* 0x00000006ff1c7819 */ /* 0x000fe4000001161c */
[----:B-1----:R-:W-:Y:S02]  /*09d0*/  LOP3.LUT R22, R20, 0x8, RZ, 0xfc, !PT ;  /* 0x0000000814167812 */ /* 0x002fe400078efcff */
[----:B------:R-:W-:Y:S02]  /*09e0*/  LOP3.LUT R28, R28, 0x3c, RZ, 0xc0, !PT ;  /* 0x0000003c1c1c7812 */ /* 0x000fe400078ec0ff */
[----:B------:R-:W-:Y:S01]  /*09f0*/  LOP3.LUT R20, R20, 0xc, RZ, 0xfc, !PT ;  /* 0x0000000c14147812 */ /* 0x000fe200078efcff */
[C---:B------:R-:W-:Y:S01]  /*0a00*/  IMAD R25, R22.reuse, 0x1000, R21 ;  /* 0x0000100016197824 */ /* 0x040fe200078e0215 */
[----:B------:R-:W-:-:S02]  /*0a10*/  ISETP.GE.AND P1, PT, R22, 0x1200, PT ;  /* 0x000012001600780c */ /* 0x000fc40003f26270 */
[----:B------:R-:W-:Y:S01]  /*0a20*/  SEL R22, RZ, 0x1, P6 ;  /* 0x00000001ff167807 */ /* 0x000fe20003000000 */
[----:B------:R-:W-:Y:S01]  /*0a30*/  IMAD R21, R20, 0x1000, R21 ;  /* 0x0000100014157824 */ /* 0x000fe200078e0215 */
[----:B------:R-:W-:Y:S02]  /*0a40*/  FSETP.GTU.AND P4, PT, R23, RZ, PT ;  /* 0x000000ff1700720b */ /* 0x000fe40003f8c000 */
[----:B------:R-:W-:Y:S02]  /*0a50*/  FSETP.GTU.AND P6, PT, R2, RZ, PT ;  /* 0x000000ff0200720b */ /* 0x000fe40003fcc000 */
[----:B------:R-:W-:Y:S02]  /*0a60*/  SEL R2, RZ, 0x1, P4 ;  /* 0x00000001ff027807 */ /* 0x000fe40002000000 */
[----:B------:R-:W-:Y:S02]  /*0a70*/  FSETP.GTU.AND P4, PT, R6, RZ, PT ;  /* 0x000000ff0600720b */ /* 0x000fe40003f8c000 */
[----:B------:R-:W-:-:S02]  /*0a80*/  PRMT R23, R29, 0x3340, R16 ;  /* 0x000033401d177816 */ /* 0x000fc40000000010 */
[----:B------:R-:W-:Y:S02]  /*0a90*/  SEL R29, RZ, 0x1, P2 ;  /* 0x00000001ff1d7807 */ /* 0x000fe40001000000 */
[----:B------:R-:W-:Y:S01]  /*0aa0*/  FSETP.GTU.AND P2, PT, R18, RZ, PT ;  /* 0x000000ff1200720b */ /* 0x000fe20003f4c000 */
[----:B--2---:R0:W-:Y:S01]  /*0ab0*/  @!P0 STG.E.128 desc[UR12][R12.64], R8 ;  /* 0x000000080c008986 */ /* 0x0041e2000c101d0c */
[----:B------:R-:W-:Y:S01]  /*0ac0*/  ISETP.GE.AND P0, PT, R20, 0x1200, PT ;  /* 0x000012001400780c */ /* 0x000fe20003f06270 */
[----:B------:R-:W-:-:S05]  /*0ad0*/  IMAD R20, R24, 0x4, R15 ;  /* 0x0000000418147824 */ /* 0x000fca00078e020f */
[----:B------:R-:W-:Y:S04]  /*0ae0*/  LDS R8, [R20+0x2000] ;  /* 0x0020000014087984 */ /* 0x000fe80000000800 */
[----:B------:R-:W-:Y:S04]  /*0af0*/  LDS R10, [R20+0x2008] ;  /* 0x00200800140a7984 */ /* 0x000fe80000000800 */
[----:B------:R-:W-:Y:S01]  /*0b00*/  LDS R11, [R20+0x200c] ;  /* 0x00200c00140b7984 */ /* 0x000fe20000000800 */
[----:B0-----:R-:W-:Y:S01]  /*0b10*/  VIADD R9, R28, UR4 ;  /* 0x000000041c097c36 */ /* 0x001fe20008000000 */
[----:B------:R-:W-:Y:S01]  /*0b20*/  SEL R28, RZ, 0x1, P5 ;  /* 0x00000001ff1c7807 */ /* 0x000fe20002800000 */
[----:B------:R-:W-:Y:S01]  /*0b30*/  ULDC.64 UR4, c[0x0][0x220] ;  /* 0x0000880000047ab9 */ /* 0x000fe20000000a00 */
[----:B------:R-:W-:Y:S01]  /*0b40*/  FSETP.GTU.AND P5, PT, R3, RZ, PT ;  /* 0x000000ff0300720b */ /* 0x000fe20003fac000 */
[----:B------:R-:W-:Y:S01]  /*0b50*/  IMAD R24, R24, 0x4, R9 ;  /* 0x0000000418187824 */ /* 0x000fe200078e0209 */
[----:B------:R-:W-:Y:S01]  /*0b60*/  SEL R3, RZ, 0x1, P3 ;  /* 0x00000001ff037807 */ /* 0x000fe20001800000 */
[----:B------:R0:W1:Y:S01]  /*0b70*/  LDS R9, [R20+0x2004] ;  /* 0x0020040014097984 */ /* 0x0000620000000800 */
[----:B------:R-:W-:-:S02]  /*0b80*/  FSETP.GTU.AND P3, PT, R4, RZ, PT ;  /* 0x000000ff0400720b */ /* 0x000fc40003f6c000 */
[----:B------:R-:W-:Y:S01]  /*0b90*/  PRMT R2, R3, 0x3340, R2 ;  /* 0x0000334003027816 */ /* 0x000fe20000000002 */
[----:B------:R-:W-:Y:S01]  /*0ba0*/  LDS R12, [R24+0x3000] ;  /* 0x00300000180c7984 */ /* 0x000fe20000000800 */
[----:B------:R-:W-:Y:S02]  /*0bb0*/  SEL R4, RZ, 0x1, P5 ;  /* 0x00000001ff047807 */ /* 0x000fe40002800000 */
[----:B------:R-:W-:Y:S01]  /*0bc0*/  PRMT R16, R28, 0x3340, R22 ;  /* 0x000033401c107816 */ /* 0x000fe20000000016 */
[----:B------:R-:W-:Y:S01]  /*0bd0*/  LDS R13, [R24+0x3004] ;  /* 0x00300400180d7984 */ /* 0x000fe20000000800 */
[----:B0-----:R-:W-:Y:S02]  /*0be0*/  SEL R20, RZ, 0x1, P6 ;  /* 0x00000001ff147807 */ /* 0x001fe40003000000 */
[----:B------:R-:W-:Y:S01]  /*0bf0*/  FSETP.GTU.AND P6, PT, R7, RZ, PT ;  /* 0x000000ff0700720b */ /* 0x000fe20003fcc000 */
[----:B------:R-:W-:Y:S01]  /*0c00*/  LDS R14, [R24+0x3008] ;  /* 0x00300800180e7984 */ /* 0x000fe20000000800 */
[----:B------:R-:W-:-:S02]  /*0c10*/  SEL R7, RZ, 0x1, P4 ;  /* 0x00000001ff077807 */ /* 0x000fc40002000000 */
[----:B------:R-:W-:Y:S01]  /*0c20*/  SEL R18, RZ, 0x1, P6 ;  /* 0x00000001ff127807 */ /* 0x000fe20003000000 */
[----:B------:R-:W0:Y:S01]  /*0c30*/  LDS R15, [R24+0x300c] ;  /* 0x00300c00180f7984 */ /* 0x000e220000000800 */
[----:B------:R-:W-:Y:S02]  /*0c40*/  FSETP.GTU.AND P4, PT, R19, RZ, PT ;  /* 0x000000ff1300720b */ /* 0x000fe40003f8c000 */
[----:B------:R-:W-:Y:S02]  /*0c50*/  SEL R19, RZ, 0x1, P3 ;  /* 0x00000001ff137807 */ /* 0x000fe40001800000 */
[----:B------:R-:W-:Y:S02]  /*0c60*/  FSETP.GTU.AND P3, PT, R17, RZ, PT ;  /* 0x000000ff1100720b */ /* 0x000fe40003f6c000 */
[----:B------:R-:W-:Y:S02]  /*0c70*/  PRMT R18, R7, 0x3340, R18 ;  /* 0x0000334007127816 */ /* 0x000fe40000000012 */
[----:B------:R-:W-:-:S02]  /*0c80*/  SEL R7, RZ, 0x1, P2 ;  /* 0x00000001ff077807 */ /* 0x000fc40001000000 */
[----:B------:R-:W-:Y:S02]  /*0c90*/  FSETP.GTU.AND P2, PT, R5, RZ, PT ;  /* 0x000000ff0500720b */ /* 0x000fe40003f4c000 */
[----:B------:R-:W-:Y:S02]  /*0ca0*/  SEL R5, RZ, 0x1, P3 ;  /* 0x00000001ff057807 */ /* 0x000fe40001800000 */
[----:B------:R-:W-:Y:S02]  /*0cb0*/  PRMT R3, R29, 0x3340, R20 ;  /* 0x000033401d037816 */ /* 0x000fe40000000014 */
[----:B------:R-:W-:Y:S02]  /*0cc0*/  PLOP3.LUT P3, PT, PT, PT, UP0, 0x40, 0x0 ;  /* 0x000000000000781c */ /* 0x000fe40003f6e808 */
[----:B------:R-:W-:Y:S02]  /*0cd0*/  SEL R20, RZ, 0x1, P4 ;  /* 0x00000001ff147807 */ /* 0x000fe40002000000 */
[----:B------:R-:W-:-:S02]  /*0ce0*/  PRMT R19, R4, 0x3340, R19 ;  /* 0x0000334004137816 */ /* 0x000fc40000000013 */
[----:B------:R-:W-:Y:S01]  /*0cf0*/  PRMT R20, R7, 0x3340, R20 ;  /* 0x0000334007147816 */ /* 0x000fe20000000014 */
[--C-:B------:R-:W-:Y:S01]  /*0d00*/  IMAD.WIDE R6, R25, 0x4, R26.reuse ;  /* 0x0000000419067825 */ /* 0x100fe200078e021a */
[----:B------:R-:W-:Y:S02]  /*0d10*/  SEL R22, RZ, 0x1, P2 ;  /* 0x00000001ff167807 */ /* 0x000fe40001000000 */
[----:B------:R-:W-:Y:S01]  /*0d20*/  IADD3 R4, P2, R0, UR4, RZ ;  /* 0x0000000400047c10 */ /* 0x000fe2000ff5e0ff */
[----:B------:R-:W-:Y:S01]  /*0d30*/  IMAD.WIDE R26, R21, 0x4, R26 ;  /* 0x00000004151a7825 */ /* 0x000fe200078e021a */
[----:B------:R-:W-:Y:S01]  /*0d40*/  PRMT R21, R22, 0x3340, R5 ;  /* 0x0000334016157816 */ /* 0x000fe20000000005 */
[----:B-1----:R1:W-:Y:S01]  /*0d50*/  @!P1 STG.E.128 desc[UR12][R6.64], R8 ;  /* 0x0000000806009986 */ /* 0x0023e2000c101d0c */
[----:B------:R-:W-:Y:S02]  /*0d60*/  LEA.HI.X.SX32 R5, R0, UR5, 0x1, P2 ;  /* 0x0000000500057c11 */ /* 0x000fe400090f0eff */
[----:B------:R-:W-:-:S02]  /*0d70*/  PRMT R18, R19, 0x5410, R18 ;  /* 0x0000541013127816 */ /* 0x000fc40000000012 */
[----:B------:R-:W-:Y:S02]  /*0d80*/  PRMT R16, R16, 0x5410, R23 ;  /* 0x0000541010107816 */ /* 0x000fe40000000017 */
[----:B------:R-:W-:Y:S02]  /*0d90*/  PRMT R17, R3, 0x5410, R2 ;  /* 0x0000541003117816 */ /* 0x000fe40000000002 */
[----:B------:R-:W-:Y:S01]  /*0da0*/  PRMT R19, R21, 0x5410, R20 ;  /* 0x0000541015137816 */ /* 0x000fe20000000014 */
[----:B0-----:R1:W-:Y:S01]  /*0db0*/  @!P0 STG.E.128 desc[UR12][R26.64], R12 ;  /* 0x0000000c1a008986 */ /* 0x0013e2000c101d0c */
[----:B------:R-:W-:Y:S05]  /*0dc0*/  @!P3 EXIT ;  /* 0x000000000000b94d */ /* 0x000fea0003800000 */
[----:B------:R-:W-:Y:S01]  /*0dd0*/  STG.E.128 desc[UR12][R4.64], R16 ;  /* 0x0000001004007986 */ /* 0x000fe2000c101d0c */
[----:B------:R-:W-:Y:S05]  /*0de0*/  EXIT ;  /* 0x000000000000794d */ /* 0x000fea0003800000 */
.L_x_0:
[----:B------:R-:W-:-:S00]  /*0df0*/  BRA `(.L_x_0) ;  /* 0xfffffffc00fc7947 */ /* 0x000fc0000383ffff */
[----:B------:R-:W-:-:S00]  /*0e00*/  NOP ;  /* 0x0000000000007918 */ /* 0x000fc00000000000 */
[----:B------:R-:W-:-:S00]  /*0e10*/  NOP ;  /* 0x0000000000007918 */ /* 0x000fc00000000000 */
[----:B------:R-:W-:-:S00]  /*0e20*/  NOP ;  /* 0x0000000000007918 */ /* 0x000fc00000000000 */
[----:B------:R-:W-:-:S00]  /*0e30*/  NOP ;  /* 0x0000000000007918 */ /* 0x000fc00000000000 */
[----:B------:R-:W-:-:S00]  /*0e40*/  NOP ;  /* 0x0000000000007918 */ /* 0x000fc00000000000 */
[----:B------:R-:W-:-:S00]  /*0e50*/  NOP ;  /* 0x0000000000007918 */ /* 0x000fc00000000000 */
[----:B------:R-:W-:-:S00]  /*0e60*/  NOP ;  /* 0x0000000000007918 */ /* 0x000fc00000000000 */
[----:B------:R-:W-:-:S00]  /*0e70*/  NOP ;  /* 0x0000000000007918 */ /* 0x000fc00000000000 */
.L_x_1:


//--------------------- .nv.shared.triton_poi_fused_relu_threshold_backward_8 --------------------------
	.section	.nv.shared.triton_poi_fused_relu_threshold_backward_8,"aw",@nobits
	.sectionflags	@""
	.align	16
	.zero		1024


//--------------------- .nv.constant0.triton_poi_fused_relu_threshold_backward_8 --------------------------
	.section	.nv.constant0.triton_poi_fused_relu_threshold_backward_8,"a",@progbits
	.sectionflags	@""
	.align	4
.nv.constant0.triton_poi_fused_relu_threshold_backward_8:
	.zero		560
